	.headerflags	@"EF_CUDA_TEXMODE_UNIFIED EF_CUDA_64BIT_ADDRESS EF_CUDA_ACCELERATORS EF_CUDA_SM90 EF_CUDA_VIRTUAL_SM(EF_CUDA_SM90)"
	.elftype	@"ET_EXEC"


//--------------------- .nv.info                  --------------------------
	.section	.nv.info,"",@"SHT_CUDA_INFO"
	.align	4


	//----- nvinfo : EIATTR_REGCOUNT
	.align		4
        /*0000*/ 	.byte	0x04, 0x2f
        /*0002*/ 	.short	(.L_3 - .L_2)
	.align		4
.L_2:
        /*0004*/ 	.word	index@(triton_poi_fused__native_batch_norm_legit_no_training_convolution_relu_2)
        /*0008*/ 	.word	0x00000016


	//----- nvinfo : EIATTR_MIN_STACK_SIZE
	.align		4
.L_3:
        /*000c*/ 	.byte	0x04, 0x12
        /*000e*/ 	.short	(.L_5 - .L_4)
	.align		4
.L_4:
        /*0010*/ 	.word	index@(triton_poi_fused__native_batch_norm_legit_no_training_convolution_relu_2)
        /*0014*/ 	.word	0x00000000


	//----- nvinfo : EIATTR_FRAME_SIZE
	.align		4
.L_5:
        /*0018*/ 	.byte	0x04, 0x11
        /*001a*/ 	.short	(.L_7 - .L_6)
	.align		4
.L_6:
        /*001c*/ 	.word	index@(triton_poi_fused__native_batch_norm_legit_no_training_convolution_relu_2)
        /*0020*/ 	.word	0x00000000


	//----- nvinfo : EIATTR_MIN_STACK_SIZE
	.align		4
.L_7:
        /*0024*/ 	.byte	0x04, 0x12
        /*0026*/ 	.short	(.L_9 - .L_8)
	.align		4
.L_8:
        /*0028*/ 	.word	index@(triton_poi_fused__native_batch_norm_legit_no_training_convolution_relu_2)
        /*002c*/ 	.word	0x00000000
.L_9:


//--------------------- .nv.info.triton_poi_fused__native_batch_norm_legit_no_training_convolution_relu_2 --------------------------
	.section	.nv.info.triton_poi_fused__native_batch_norm_legit_no_training_convolution_relu_2,"",@"SHT_CUDA_INFO"
	.sectionflags	@""
	.align	4


	//----- nvinfo : EIATTR_CUDA_API_VERSION
	.align		4
        /*0000*/ 	.byte	0x04, 0x37
        /*0002*/ 	.short	(.L_11 - .L_10)
.L_10:
        /*0004*/ 	.word	0x0000007c


	//----- nvinfo : EIATTR_KPARAM_INFO
	.align		4
.L_11:
        /*0008*/ 	.byte	0x04, 0x17
        /*000a*/ 	.short	(.L_13 - .L_12)
.L_12:
        /*000c*/ 	.word	0x00000000
        /*0010*/ 	.short	0x0007
        /*0012*/ 	.short	0x0038
        /*0014*/ 	.byte	0x00, 0xf0, 0x11, 0x00


	//----- nvinfo : EIATTR_KPARAM_INFO
	.align		4
.L_13:
        /*0018*/ 	.byte	0x04, 0x17
        /*001a*/ 	.short	(.L_15 - .L_14)
.L_14:
        /*001c*/ 	.word	0x00000000
        /*0020*/ 	.short	0x0006
        /*0022*/ 	.short	0x0030
        /*0024*/ 	.byte	0x00, 0xf4, 0x21, 0x00


	//----- nvinfo : EIATTR_KPARAM_INFO
	.align		4
.L_15:
        /*0028*/ 	.byte	0x04, 0x17
        /*002a*/ 	.short	(.L_17 - .L_16)
.L_16:
        /*002c*/ 	.word	0x00000000
        /*0030*/ 	.short	0x0005
        /*0032*/ 	.short	0x0028
        /*0034*/ 	.byte	0x00, 0xf4, 0x21, 0x00


	//----- nvinfo : EIATTR_KPARAM_INFO
	.align		4
.L_17:
        /*0038*/ 	.byte	0x04, 0x17
        /*003a*/ 	.short	(.L_19 - .L_18)
.L_18:
        /*003c*/ 	.word	0x00000000
        /*0040*/ 	.short	0x0004
        /*0042*/ 	.short	0x0020
        /*0044*/ 	.byte	0x00, 0xf4, 0x21, 0x00


	//----- nvinfo : EIATTR_KPARAM_INFO
	.align		4
.L_19:
        /*0048*/ 	.byte	0x04, 0x17
        /*004a*/ 	.short	(.L_21 - .L_20)
.L_20:
        /*004c*/ 	.word	0x00000000
        /*0050*/ 	.short	0x0003
        /*0052*/ 	.short	0x0018
        /*0054*/ 	.byte	0x00, 0xf4, 0x21, 0x00


	//----- nvinfo : EIATTR_KPARAM_INFO
	.align		4
.L_21:
        /*0058*/ 	.byte	0x04, 0x17
        /*005a*/ 	.short	(.L_23 - .L_22)
.L_22:
        /*005c*/ 	.word	0x00000000
        /*0060*/ 	.short	0x0002
        /*0062*/ 	.short	0x0010
        /*0064*/ 	.byte	0x00, 0xf4, 0x21, 0x00


	//----- nvinfo : EIATTR_KPARAM_INFO
	.align		4
.L_23:
        /*0068*/ 	.byte	0x04, 0x17
        /*006a*/ 	.short	(.L_25 - .L_24)
.L_24:
        /*006c*/ 	.word	0x00000000
        /*0070*/ 	.short	0x0001
        /*0072*/ 	.short	0x0008
        /*0074*/ 	.byte	0x00, 0xf4, 0x21, 0x00


	//----- nvinfo : EIATTR_KPARAM_INFO
	.align		4
.L_25:
        /*0078*/ 	.byte	0x04, 0x17
        /*007a*/ 	.short	(.L_27 - .L_26)
.L_26:
        /*007c*/ 	.word	0x00000000
        /*0080*/ 	.short	0x0000
        /*0082*/ 	.short	0x0000
        /*0084*/ 	.byte	0x00, 0xf4, 0x21, 0x00


	//----- nvinfo : EIATTR_SPARSE_MMA_MASK
	.align		4
.L_27:
        /*0088*/ 	.byte	0x03, 0x50
        /*008a*/ 	.short	0x0000


	//----- nvinfo : EIATTR_MAXREG_COUNT
	.align		4
        /*008c*/ 	.byte	0x03, 0x1b
        /*008e*/ 	.short	0x00ff


	//----- nvinfo : EIATTR_EXIT_INSTR_OFFSETS
	.align		4
        /*0090*/ 	.byte	0x04, 0x1c
        /*0092*/ 	.short	(.L_29 - .L_28)


	//   ....[0]....
.L_28:
        /*0094*/ 	.word	0x000003b0


	//----- nvinfo : EIATTR_REQNTID
	.align		4
.L_29:
        /*0098*/ 	.byte	0x04, 0x10
        /*009a*/ 	.short	(.L_31 - .L_30)
.L_30:
        /*009c*/ 	.word	0x00000100
        /*00a0*/ 	.word	0x00000001
        /*00a4*/ 	.word	0x00000001


	//----- nvinfo : EIATTR_CBANK_PARAM_SIZE
	.align		4
.L_31:
        /*00a8*/ 	.byte	0x03, 0x19
        /*00aa*/ 	.short	0x003c


	//----- nvinfo : EIATTR_PARAM_CBANK
	.align		4
        /*00ac*/ 	.byte	0x04, 0x0a
        /*00ae*/ 	.short	(.L_33 - .L_32)
	.align		4
.L_32:
        /*00b0*/ 	.word	index@(.nv.constant0.triton_poi_fused__native_batch_norm_legit_no_training_convolution_relu_2)
        /*00b4*/ 	.short	0x0210
        /*00b6*/ 	.short	0x003c


	//----- nvinfo : EIATTR_SW_WAR
	.align		4
.L_33:
        /*00b8*/ 	.byte	0x04, 0x36
        /*00ba*/ 	.short	(.L_35 - .L_34)
.L_34:
        /*00bc*/ 	.word	0x00000008
.L_35:


//--------------------- .nv.callgraph             --------------------------
	.section	.nv.callgraph,"",@"SHT_CUDA_CALLGRAPH"
	.align	4
	.sectionentsize	8
	.align		4
        /*0000*/ 	.word	0x00000000
	.align		4
        /*0004*/ 	.word	0xffffffff
	.align		4
        /*0008*/ 	.word	0x00000000
	.align		4
        /*000c*/ 	.word	0xfffffffe
	.align		4
        /*0010*/ 	.word	0x00000000
	.align		4
        /*0014*/ 	.word	0xfffffffd
	.align		4
        /*0018*/ 	.word	0x00000000
	.align		4
        /*001c*/ 	.word	0xfffffffc


//--------------------- .nv.constant4             --------------------------
	.section	.nv.constant4,"a",@progbits
	.align	8
	.align		8
.nv.constant4:
        /*0000*/ 	.dword	_$_str
	.align		8
        /*0008*/ 	.dword	_$_str_$_2


//--------------------- .text.triton_poi_fused__native_batch_norm_legit_no_training_convolution_relu_2 --------------------------
	.section	.text.triton_poi_fused__native_batch_norm_legit_no_training_convolution_relu_2,"ax",@progbits
	.align	128
        .global         triton_poi_fused__native_batch_norm_legit_no_training_convolution_relu_2
        .type           triton_poi_fused__native_batch_norm_legit_no_training_convolution_relu_2,@function
        .size           triton_poi_fused__native_batch_norm_legit_no_training_convolution_relu_2,(.L_x_1 - triton_poi_fused__native_batch_norm_legit_no_training_convolution_relu_2)
        .other          triton_poi_fused__native_batch_norm_legit_no_training_convolution_relu_2,@"STO_CUDA_ENTRY STV_DEFAULT"
triton_poi_fused__native_batch_norm_legit_no_training_convolution_relu_2:
.text.triton_poi_fused__native_batch_norm_legit_no_training_convolution_relu_2:
[----:B------:R-:W-:Y:S01]  /*0000*/  LDC R1, c[0x0][0x28] ;  /* 0x00000a00ff017b82 */ /* 0x000fe20000000800 */
[----:B------:R-:W1:Y:S07]  /*0010*/  S2R R0, SR_TID.X ;  /* 0x0000000000007919 */ /* 0x000e6e0000002100 */
[----:B------:R-:W2:Y:S01]  /*0020*/  LDC.64 R14, c[0x0][0x228] ;  /* 0x00008a00ff0e7b82 */ /* 0x000ea20000000a00 */
[----:B------:R-:W-:Y:S01]  /*0030*/  ULDC.64 UR4, c[0x0][0x208] ;  /* 0x0000820000047ab9 */ /* 0x000fe20000000a00 */
[----:B------:R-:W3:Y:S06]  /*0040*/  S2R R5, SR_CTAID.X ;  /* 0x0000000000057919 */ /* 0x000eec0000002500 */
[----:B------:R-:W4:Y:S08]  /*0050*/  LDC.64 R10, c[0x0][0x218] ;  /* 0x00008600ff0a7b82 */ /* 0x000f300000000a00 */
[----:B------:R-:W5:Y:S08]  /*0060*/  LDC.64 R12, c[0x0][0x220] ;  /* 0x00008800ff0c7b82 */ /* 0x000f700000000a00 */
[----:B------:R-:W5:Y:S01]  /*0070*/  LDC.64 R16, c[0x0][0x230] ;  /* 0x00008c00ff107b82 */ /* 0x000f620000000a00 */
[----:B-1----:R-:W-:-:S02]  /*0080*/  SHF.L.U32 R0, R0, 0x1, RZ ;  /* 0x0000000100007819 */ /* 0x002fc400000006ff */
[----:B---3--:R-:W-:Y:S02]  /*0090*/  SHF.R.S32.HI R3, RZ, 0x16, R5 ;  /* 0x00000016ff037819 */ /* 0x008fe40000011405 */
[----:B------:R-:W-:Y:S02]  /*00a0*/  LOP3.LUT R0, R0, 0x1fe, RZ, 0xc0, !PT ;  /* 0x000001fe00007812 */ /* 0x000fe400078ec0ff */
[----:B------:R-:W-:Y:S02]  /*00b0*/  SGXT R3, R3, 0x1 ;  /* 0x000000010303781a */ /* 0x000fe40000000200 */
[----:B------:R-:W-:Y:S02]  /*00c0*/  LEA R0, R5, R0, 0x9 ;  /* 0x0000000005007211 */ /* 0x000fe400078e48ff */
[----:B------:R-:W1:Y:S02]  /*00d0*/  LDC.64 R4, c[0x0][0x238] ;  /* 0x00008e00ff047b82 */ /* 0x000e640000000a00 */
[----:B------:R-:W-:-:S04]  /*00e0*/  LEA.HI R3, R3, R0, RZ, 0xc ;  /* 0x0000000003037211 */ /* 0x000fc800078f60ff */
[----:B------:R-:W-:-:S04]  /*00f0*/  SHF.R.S32.HI R3, RZ, 0xc, R3 ;  /* 0x0000000cff037819 */ /* 0x000fc80000011403 */
[----:B------:R-:W-:-:S04]  /*0100*/  LEA.HI R2, R3, R3, RZ, 0x6 ;  /* 0x0000000303027211 */ /* 0x000fc800078f30ff */
[----:B------:R-:W-:-:S04]  /*0110*/  LOP3.LUT R2, R2, 0xffffffc0, RZ, 0xc0, !PT ;  /* 0xffffffc002027812 */ /* 0x000fc800078ec0ff */
[----:B------:R-:W-:Y:S02]  /*0120*/  IADD3 R19, R3, -R2, RZ ;  /* 0x8000000203137210 */ /* 0x000fe40007ffe0ff */
[----:B------:R-:W3:Y:S03]  /*0130*/  LDC.64 R2, c[0x0][0x210] ;  /* 0x00008400ff027b82 */ /* 0x000ee60000000a00 */
[----:B--2---:R-:W-:-:S05]  /*0140*/  IMAD.WIDE R14, R19, 0x4, R14 ;  /* 0x00000004130e7825 */ /* 0x004fca00078e020e */
[----:B------:R2:W2:Y:S01]  /*0150*/  LDG.E.EL R18, desc[UR4][R14.64] ;  /* 0x000000040e127981 */ /* 0x0004a2000c2e1900 */
[----:B----4-:R-:W-:-:S04]  /*0160*/  IMAD.WIDE R10, R19, 0x4, R10 ;  /* 0x00000004130a7825 */ /* 0x010fc800078e020a */
[----:B-----5:R-:W-:Y:S01]  /*0170*/  IMAD.WIDE R12, R19, 0x4, R12 ;  /* 0x00000004130c7825 */ /* 0x020fe200078e020c */
[----:B------:R4:W5:Y:S04]  /*0180*/  LDG.E.EL R8, desc[UR4][R10.64] ;  /* 0x000000040a087981 */ /* 0x000968000c2e1900 */
[----:B------:R-:W5:Y:S01]  /*0190*/  LDG.E.EL R9, desc[UR4][R12.64] ;  /* 0x000000040c097981 */ /* 0x000f62000c2e1900 */
[----:B---3--:R-:W-:-:S05]  /*01a0*/  IMAD.WIDE R2, R0, 0x4, R2 ;  /* 0x0000000400027825 */ /* 0x008fca00078e0202 */
[----:B------:R-:W5:Y:S01]  /*01b0*/  LDG.E.64 R6, desc[UR4][R2.64] ;  /* 0x0000000402067981 */ /* 0x000f62000c1e1b00 */
[----:B0-2---:R-:W-:-:S04]  /*01c0*/  IMAD.WIDE R14, R19, 0x4, R16 ;  /* 0x00000004130e7825 */ /* 0x005fc800078e0210 */
[----:B-1----:R-:W-:Y:S02]  /*01d0*/  IMAD.WIDE R16, R19, 0x4, R4 ;  /* 0x0000000413107825 */ /* 0x002fe400078e0204 */
[----:B------:R-:W2:Y:S01]  /*01e0*/  LDG.E.EL R14, desc[UR4][R14.64] ;  /* 0x000000040e0e7981 */ /* 0x000ea2000c2e1900 */
[----:B----4-:R-:W-:Y:S01]  /*01f0*/  HFMA2.MMA R10, -RZ, RZ, 1.625, 0 ;  /* 0x3e800000ff0a7435 */ /* 0x010fe200000001ff */
[----:B------:R-:W0:Y:S02]  /*0200*/  LDC.64 R4, c[0x0][0x240] ;  /* 0x00009000ff047b82 */ /* 0x000e240000000a00 */
[----:B------:R-:W2:Y:S01]  /*0210*/  LDG.E.EL R17, desc[UR4][R16.64] ;  /* 0x0000000410117981 */ /* 0x000ea2000c2e1900 */
[----:B0-----:R-:W-:-:S04]  /*0220*/  IMAD.WIDE R4, R0, 0x4, R4 ;  /* 0x0000000400047825 */ /* 0x001fc800078e0204 */
[----:B------:R-:W-:-:S04]  /*0230*/  FADD R18, R18, 9.9999997473787516356e-06 ;  /* 0x3727c5ac12127421 */ /* 0x000fc80000000000 */
[----:B------:R-:W0:Y:S02]  /*0240*/  MUFU.SQRT R19, R18 ;  /* 0x0000001200137308 */ /* 0x000e240000002000 */
[C---:B0-----:R-:W-:Y:S02]  /*0250*/  FSETP.GT.AND P0, PT, R19.reuse, 8.50705917302346158658e+37, PT ;  /* 0x7e8000001300780b */ /* 0x041fe40003f04000 */
[----:B------:R-:W-:-:S11]  /*0260*/  FSETP.GEU.AND P1, PT, R19, 1.175494350822287508e-38, PT ;  /* 0x008000001300780b */ /* 0x000fd60003f2e000 */
[----:B------:R-:W-:-:S04]  /*0270*/  @P0 FMUL R19, R19, 0.25 ;  /* 0x3e80000013130820 */ /* 0x000fc80000400000 */
[----:B------:R-:W-:-:S06]  /*0280*/  @!P1 FMUL R19, R19, 16777216 ;  /* 0x4b80000013139820 */ /* 0x000fcc0000400000 */
[----:B------:R-:W0:Y:S01]  /*0290*/  MUFU.RCP R19, R19 ;  /* 0x0000001300137308 */ /* 0x000e220000001000 */
[----:B------:R-:W-:Y:S01]  /*02a0*/  FSEL R10, R10, 1, P0 ;  /* 0x3f8000000a0a7808 */ /* 0x000fe20000000000 */
[--C-:B-----5:R-:W-:Y:S01]  /*02b0*/  FADD R6, R6, R8.reuse ;  /* 0x0000000806067221 */ /* 0x120fe20000000000 */
[----:B------:R-:W-:-:S03]  /*02c0*/  FADD R7, R7, R8 ;  /* 0x0000000807077221 */ /* 0x000fc60000000000 */
[----:B------:R-:W-:Y:S01]  /*02d0*/  @!P1 FMUL R10, R10, 16777216 ;  /* 0x4b8000000a0a9820 */ /* 0x000fe20000400000 */
[C---:B------:R-:W-:Y:S01]  /*02e0*/  FADD R8, -R9.reuse, R6 ;  /* 0x0000000609087221 */ /* 0x040fe20000000100 */
[----:B------:R-:W-:Y:S02]  /*02f0*/  FADD R9, -R9, R7 ;  /* 0x0000000709097221 */ /* 0x000fe40000000100 */
[----:B0-----:R-:W-:-:S04]  /*0300*/  FMUL R10, R19, R10 ;  /* 0x0000000a130a7220 */ /* 0x001fc80000400000 */
[-C--:B------:R-:W-:Y:S01]  /*0310*/  FMUL R8, R8, R10.reuse ;  /* 0x0000000a08087220 */ /* 0x080fe20000400000 */
[----:B------:R-:W-:-:S03]  /*0320*/  FMUL R10, R9, R10 ;  /* 0x0000000a090a7220 */ /* 0x000fc60000400000 */
[C-C-:B--2---:R-:W-:Y:S01]  /*0330*/  FFMA R8, R14.reuse, R8, R17.reuse ;  /* 0x000000080e087223 */ /* 0x144fe20000000011 */
[----:B------:R-:W-:-:S04]  /*0340*/  FFMA R10, R14, R10, R17 ;  /* 0x0000000a0e0a7223 */ /* 0x000fc80000000011 */
[----:B------:R-:W-:Y:S02]  /*0350*/  FSETP.GEU.AND P0, PT, R8, RZ, PT ;  /* 0x000000ff0800720b */ /* 0x000fe40003f0e000 */
[----:B------:R-:W-:Y:S02]  /*0360*/  FSETP.GEU.AND P1, PT, R10, RZ, PT ;  /* 0x000000ff0a00720b */ /* 0x000fe40003f2e000 */
[----:B------:R-:W-:Y:S02]  /*0370*/  FSEL R8, R8, RZ, P0 ;  /* 0x000000ff08087208 */ /* 0x000fe40000000000 */
[----:B------:R-:W-:Y:S01]  /*0380*/  FSEL R9, R10, RZ, P1 ;  /* 0x000000ff0a097208 */ /* 0x000fe20000800000 */
[----:B------:R-:W-:Y:S04]  /*0390*/  STG.E.64 desc[UR4][R2.64], R6 ;  /* 0x0000000602007986 */ /* 0x000fe8000c101b04 */
[----:B------:R-:W-:Y:S01]  /*03a0*/  STG.E.64 desc[UR4][R4.64], R8 ;  /* 0x0000000804007986 */ /* 0x000fe2000c101b04 */
[----:B------:R-:W-:Y:S05]  /*03b0*/  EXIT ;  /* 0x000000000000794d */ /* 0x000fea0003800000 */
.L_x_0:
[----:B------:R-:W-:-:S00]  /*03c0*/  BRA `(.L_x_0) ;  /* 0xfffffffc00fc7947 */ /* 0x000fc0000383ffff */
[----:B------:R-:W-:-:S00]  /*03d0*/  NOP ;  /* 0x0000000000007918 */ /* 0x000fc00000000000 */
        /* <DEDUP_REMOVED lines=10> */
.L_x_1:


//--------------------- .nv.global.init           --------------------------
	.section	.nv.global.init,"aw",@progbits
.nv.global.init:
	.type		_$_str,@object
	.size		_$_str,(_$_str_$_2 - _$_str)
_$_str:
        /*0000*/ 	.byte	0x5f, 0x5f, 0x43, 0x55, 0x44, 0x41, 0x5f, 0x46, 0x54, 0x5a, 0x00
	.type		_$_str_$_2,@object
	.size		_$_str_$_2,(.L_1 - _$_str_$_2)
_$_str_$_2:
        /*000b*/ 	.byte	0x5f, 0x5f, 0x43, 0x55, 0x44, 0x41, 0x5f, 0x50, 0x52, 0x45, 0x43, 0x5f, 0x53, 0x51, 0x52, 0x54
        /*001b*/ 	.byte	0x00
.L_1:


//--------------------- .nv.constant0.triton_poi_fused__native_batch_norm_legit_no_training_convolution_relu_2 --------------------------
	.section	.nv.constant0.triton_poi_fused__native_batch_norm_legit_no_training_convolution_relu_2,"a",@progbits
	.sectionflags	@""
	.align	4
.nv.constant0.triton_poi_fused__native_batch_norm_legit_no_training_convolution_relu_2:
	.zero		588
